//
// Generated by NVIDIA NVVM Compiler
//
// Compiler Build ID: CL-36424714
// Cuda compilation tools, release 13.0, V13.0.88
// Based on NVVM 20.0.0
//

.version 9.0
.target sm_100
.address_size 64

	// .globl	A_emult_Bg0

.visible .entry A_emult_Bg0(
	.param .u32 A_emult_Bg0_param_0,
	.param .u64 .ptr .align 1 A_emult_Bg0_param_1,
	.param .u64 .ptr .align 1 A_emult_Bg0_param_2,
	.param .u64 .ptr .align 1 A_emult_Bg0_param_3
)
{
	.reg .pred 	%p<3>;
	.reg .b32 	%r<6>;
	.reg .b64 	%rd<14>;
	.reg .b64 	%fd<7>;

	ld.param.u32 	%r2, [A_emult_Bg0_param_0];
	ld.param.u64 	%rd2, [A_emult_Bg0_param_1];
	ld.param.u64 	%rd3, [A_emult_Bg0_param_2];
	ld.param.u64 	%rd4, [A_emult_Bg0_param_3];
	cvta.to.global.u64 	%rd1, %rd4;
	mov.u32 	%r3, %tid.x;
	mov.u32 	%r4, %ctaid.x;
	mov.u32 	%r5, %ntid.x;
	mad.lo.s32 	%r1, %r4, %r5, %r3;
	setp.ge.s32 	%p1, %r1, %r2;
	@%p1 bra 	$L__BB0_4;
	cvta.to.global.u64 	%rd5, %rd3;
	mul.wide.s32 	%rd6, %r1, 8;
	add.s64 	%rd7, %rd5, %rd6;
	ld.global.f64 	%fd1, [%rd7];
	setp.leu.f64 	%p2, %fd1, 0d0000000000000000;
	@%p2 bra 	$L__BB0_3;
	cvta.to.global.u64 	%rd10, %rd2;
	add.s64 	%rd12, %rd10, %rd6;
	ld.global.f64 	%fd4, [%rd12];
	add.s64 	%rd13, %rd1, %rd6;
	ld.global.f64 	%fd5, [%rd13];
	add.f64 	%fd6, %fd4, %fd5;
	st.global.f64 	[%rd13], %fd6;
	bra.uni 	$L__BB0_4;
$L__BB0_3:
	add.s64 	%rd9, %rd1, %rd6;
	ld.global.f64 	%fd2, [%rd9];
	add.f64 	%fd3, %fd2, 0d0000000000000000;
	st.global.f64 	[%rd9], %fd3;
$L__BB0_4:
	ret;

}


// ===== COMPILED SASS (sm_100) =====

	.target	sm_100

	.elftype	@"ET_EXEC"


//--------------------- .note.nv.tkinfo           --------------------------
	.section	.note.nv.tkinfo,"",@"SHT_NOTE"
	.sectionflags	@"SHF_NOTE_NV_TKINFO"
	.tkinfo
        /*0018*/ 	.word	0x00000002
        /*0030*/ 	.string	""
        /*0030*/ 	.string	"ptxas"
        /*0030*/ 	.string	"Cuda compilation tools, release 13.0, V13.0.88"
        /*0030*/ 	.string	"Build cuda_13.0.r13.0/compiler.36424714_0"
        /*0030*/ 	.string	"-arch sm_100 -m 64 "



//--------------------- .note.nv.cuinfo           --------------------------
	.section	.note.nv.cuinfo,"",@"SHT_NOTE"
	.sectionflags	@"SHF_NOTE_NV_CUINFO"
        /*0018*/ 	.short	0x0002
        /*001a*/ 	.short	0x0064
        /*001c*/ 	.short	0x0082
	.zero		2


//--------------------- .nv.info                  --------------------------
	.section	.nv.info,"",@"SHT_CUDA_INFO"
	.align	4


	//----- nvinfo : EIATTR_REGCOUNT
	.align		4
        /*0000*/ 	.byte	0x04, 0x2f
        /*0002*/ 	.short	(.L_1 - .L_0)
	.align		4
.L_0:
        /*0004*/ 	.word	index@(A_emult_Bg0)
        /*0008*/ 	.word	0x0000000a


	//----- nvinfo : EIATTR_FRAME_SIZE
	.align		4
.L_1:
        /*000c*/ 	.byte	0x04, 0x11
        /*000e*/ 	.short	(.L_3 - .L_2)
	.align		4
.L_2:
        /*0010*/ 	.word	index@(A_emult_Bg0)
        /*0014*/ 	.word	0x00000000


	//----- nvinfo : EIATTR_MIN_STACK_SIZE
	.align		4
.L_3:
        /*0018*/ 	.byte	0x04, 0x12
        /*001a*/ 	.short	(.L_5 - .L_4)
	.align		4
.L_4:
        /*001c*/ 	.word	index@(A_emult_Bg0)
        /*0020*/ 	.word	0x00000000
.L_5:


//--------------------- .nv.compat                --------------------------
	.section	.nv.compat,"",@"SHT_CUDA_COMPAT_INFO"
	.align	4
        /*0000*/ 	.byte	0x02, 0x09, 0x00, 0x00, 0x02, 0x02, 0x01, 0x00, 0x02, 0x05, 0x05, 0x00, 0x03, 0x07, 0x01, 0x01
        /*0010*/ 	.byte	0x02, 0x03, 0x00, 0x00, 0x02, 0x06, 0x01, 0x00, 0x04, 0x0b, 0x08, 0x00, 0x01, 0x00, 0x00, 0x00
        /*0020*/ 	.byte	0x00, 0x00, 0x00, 0x00


//--------------------- .nv.info.A_emult_Bg0      --------------------------
	.section	.nv.info.A_emult_Bg0,"",@"SHT_CUDA_INFO"
	.sectionflags	@""
	.align	4


	//----- nvinfo : EIATTR_CUDA_API_VERSION
	.align		4
        /*0000*/ 	.byte	0x04, 0x37
        /*0002*/ 	.short	(.L_7 - .L_6)
.L_6:
        /*0004*/ 	.word	0x00000082


	//----- nvinfo : EIATTR_KPARAM_INFO
	.align		4
.L_7:
        /*0008*/ 	.byte	0x04, 0x17
        /*000a*/ 	.short	(.L_9 - .L_8)
.L_8:
        /*000c*/ 	.word	0x00000000
        /*0010*/ 	.short	0x0003
        /*0012*/ 	.short	0x0018
        /*0014*/ 	.byte	0x00, 0xf5, 0x21, 0x00


	//----- nvinfo : EIATTR_KPARAM_INFO
	.align		4
.L_9:
        /*0018*/ 	.byte	0x04, 0x17
        /*001a*/ 	.short	(.L_11 - .L_10)
.L_10:
        /*001c*/ 	.word	0x00000000
        /*0020*/ 	.short	0x0002
        /*0022*/ 	.short	0x0010
        /*0024*/ 	.byte	0x00, 0xf5, 0x21, 0x00


	//----- nvinfo : EIATTR_KPARAM_INFO
	.align		4
.L_11:
        /*0028*/ 	.byte	0x04, 0x17
        /*002a*/ 	.short	(.L_13 - .L_12)
.L_12:
        /*002c*/ 	.word	0x00000000
        /*0030*/ 	.short	0x0001
        /*0032*/ 	.short	0x0008
        /*0034*/ 	.byte	0x00, 0xf5, 0x21, 0x00


	//----- nvinfo : EIATTR_KPARAM_INFO
	.align		4
.L_13:
        /*0038*/ 	.byte	0x04, 0x17
        /*003a*/ 	.short	(.L_15 - .L_14)
.L_14:
        /*003c*/ 	.word	0x00000000
        /*0040*/ 	.short	0x0000
        /*0042*/ 	.short	0x0000
        /*0044*/ 	.byte	0x00, 0xf0, 0x11, 0x00


	//----- nvinfo : EIATTR_SPARSE_MMA_MASK
	.align		4
.L_15:
        /*0048*/ 	.byte	0x03, 0x50
        /*004a*/ 	.short	0x0000


	//----- nvinfo : EIATTR_MAXREG_COUNT
	.align		4
        /*004c*/ 	.byte	0x03, 0x1b
        /*004e*/ 	.short	0x00ff


	//----- nvinfo : EIATTR_MERCURY_ISA_VERSION
	.align		4
        /*0050*/ 	.byte	0x03, 0x5f
        /*0052*/ 	.short	0x0101


	//----- nvinfo : EIATTR_VRC_CTA_INIT_COUNT
	.align		4
        /*0054*/ 	.byte	0x02, 0x4a
	.zero		1
	.zero		1


	//----- nvinfo : EIATTR_EXIT_INSTR_OFFSETS
	.align		4
        /*0058*/ 	.byte	0x04, 0x1c
        /*005a*/ 	.short	(.L_17 - .L_16)


	//   ....[0]....
.L_16:
        /*005c*/ 	.word	0x00000070


	//   ....[1]....
        /*0060*/ 	.word	0x00000160


	//   ....[2]....
        /*0064*/ 	.word	0x000001c0


	//----- nvinfo : EIATTR_CRS_STACK_SIZE
	.align		4
.L_17:
        /*0068*/ 	.byte	0x04, 0x1e
        /*006a*/ 	.short	(.L_19 - .L_18)
.L_18:
        /*006c*/ 	.word	0x00000000


	//----- nvinfo : EIATTR_CBANK_PARAM_SIZE
	.align		4
.L_19:
        /*0070*/ 	.byte	0x03, 0x19
        /*0072*/ 	.short	0x0020


	//----- nvinfo : EIATTR_PARAM_CBANK
	.align		4
        /*0074*/ 	.byte	0x04, 0x0a
        /*0076*/ 	.short	(.L_21 - .L_20)
	.align		4
.L_20:
        /*0078*/ 	.word	index@(.nv.constant0.A_emult_Bg0)
        /*007c*/ 	.short	0x0380
        /*007e*/ 	.short	0x0020


	//----- nvinfo : EIATTR_SW_WAR
	.align		4
.L_21:
        /*0080*/ 	.byte	0x04, 0x36
        /*0082*/ 	.short	(.L_23 - .L_22)
.L_22:
        /*0084*/ 	.word	0x00000008
.L_23:


//--------------------- .nv.callgraph             --------------------------
	.section	.nv.callgraph,"",@"SHT_CUDA_CALLGRAPH"
	.align	4
	.sectionentsize	8
	.align		4
        /*0000*/ 	.word	0x00000000
	.align		4
        /*0004*/ 	.word	0xffffffff
	.align		4
        /*0008*/ 	.word	0x00000000
	.align		4
        /*000c*/ 	.word	0xfffffffe
	.align		4
        /*0010*/ 	.word	0x00000000
	.align		4
        /*0014*/ 	.word	0xfffffffd
	.align		4
        /*0018*/ 	.word	0x00000000
	.align		4
        /*001c*/ 	.word	0xfffffffc


//--------------------- .text.A_emult_Bg0         --------------------------
	.section	.text.A_emult_Bg0,"ax",@progbits
	.align	128
        .global         A_emult_Bg0
        .type           A_emult_Bg0,@function
        .size           A_emult_Bg0,(.L_x_2 - A_emult_Bg0)
        .other          A_emult_Bg0,@"STO_CUDA_ENTRY STV_DEFAULT"
A_emult_Bg0:
.text.A_emult_Bg0:
[----:B------:R-:W-:Y:S01]  /*0000*/  LDC R1, c[0x0][0x37c] ;  /* 0x0000df00ff017b82 */ /* 0x000fe20000000800 */
[----:B------:R-:W0:Y:S07]  /*0010*/  S2R R7, SR_TID.X ;  /* 0x0000000000077919 */ /* 0x000e2e0000002100 */
[----:B------:R-:W0:Y:S01]  /*0020*/  S2UR UR4, SR_CTAID.X ;  /* 0x00000000000479c3 */ /* 0x000e220000002500 */
[----:B------:R-:W1:Y:S07]  /*0030*/  LDCU UR5, c[0x0][0x380] ;  /* 0x00007000ff0577ac */ /* 0x000e6e0008000800 */
[----:B------:R-:W0:Y:S02]  /*0040*/  LDC R0, c[0x0][0x360] ;  /* 0x0000d800ff007b82 */ /* 0x000e240000000800 */
[----:B0-----:R-:W-:-:S05]  /*0050*/  IMAD R7, R0, UR4, R7 ;  /* 0x0000000400077c24 */ /* 0x001fca000f8e0207 */
[----:B-1----:R-:W-:-:S13]  /*0060*/  ISETP.GE.AND P0, PT, R7, UR5, PT ;  /* 0x0000000507007c0c */ /* 0x002fda000bf06270 */
[----:B------:R-:W-:Y:S05]  /*0070*/  @P0 EXIT ;  /* 0x000000000000094d */ /* 0x000fea0003800000 */
[----:B------:R-:W0:Y:S01]  /*0080*/  LDC.64 R2, c[0x0][0x390] ;  /* 0x0000e400ff027b82 */ /* 0x000e220000000a00 */
[----:B------:R-:W1:Y:S01]  /*0090*/  LDCU.64 UR4, c[0x0][0x358] ;  /* 0x00006b00ff0477ac */ /* 0x000e620008000a00 */
[----:B0-----:R-:W-:-:S06]  /*00a0*/  IMAD.WIDE R2, R7, 0x8, R2 ;  /* 0x0000000807027825 */ /* 0x001fcc00078e0202 */
[----:B-1----:R-:W2:Y:S02]  /*00b0*/  LDG.E.64 R2, desc[UR4][R2.64] ;  /* 0x0000000402027981 */ /* 0x002ea4000c1e1b00 */
[----:B--2---:R-:W-:-:S14]  /*00c0*/  DSETP.GT.AND P0, PT, R2, RZ, PT ;  /* 0x000000ff0200722a */ /* 0x004fdc0003f04000 */
[----:B------:R-:W-:Y:S05]  /*00d0*/  @!P0 BRA `(.L_x_0) ;  /* 0x0000000000248947 */ /* 0x000fea0003800000 */
[----:B------:R-:W0:Y:S08]  /*00e0*/  LDC.64 R2, c[0x0][0x388] ;  /* 0x0000e200ff027b82 */ /* 0x000e300000000a00 */
[----:B------:R-:W1:Y:S01]  /*00f0*/  LDC.64 R4, c[0x0][0x398] ;  /* 0x0000e600ff047b82 */ /* 0x000e620000000a00 */
[----:B0-----:R-:W-:-:S06]  /*0100*/  IMAD.WIDE R2, R7, 0x8, R2 ;  /* 0x0000000807027825 */ /* 0x001fcc00078e0202 */
[----:B------:R-:W2:Y:S01]  /*0110*/  LDG.E.64 R2, desc[UR4][R2.64] ;  /* 0x0000000402027981 */ /* 0x000ea2000c1e1b00 */
[----:B-1----:R-:W-:-:S05]  /*0120*/  IMAD.WIDE R4, R7, 0x8, R4 ;  /* 0x0000000807047825 */ /* 0x002fca00078e0204 */
[----:B------:R-:W2:Y:S02]  /*0130*/  LDG.E.64 R6, desc[UR4][R4.64] ;  /* 0x0000000404067981 */ /* 0x000ea4000c1e1b00 */
[----:B--2---:R-:W-:-:S07]  /*0140*/  DADD R6, R2, R6 ;  /* 0x0000000002067229 */ /* 0x004fce0000000006 */
[----:B------:R-:W-:Y:S01]  /*0150*/  STG.E.64 desc[UR4][R4.64], R6 ;  /* 0x0000000604007986 */ /* 0x000fe2000c101b04 */
[----:B------:R-:W-:Y:S05]  /*0160*/  EXIT ;  /* 0x000000000000794d */ /* 0x000fea0003800000 */
.L_x_0:
[----:B------:R-:W0:Y:S02]  /*0170*/  LDC.64 R2, c[0x0][0x398] ;  /* 0x0000e600ff027b82 */ /* 0x000e240000000a00 */
[----:B0-----:R-:W-:-:S05]  /*0180*/  IMAD.WIDE R4, R7, 0x8, R2 ;  /* 0x0000000807047825 */ /* 0x001fca00078e0202 */
[----:B------:R-:W2:Y:S02]  /*0190*/  LDG.E.64 R2, desc[UR4][R4.64] ;  /* 0x0000000404027981 */ /* 0x000ea4000c1e1b00 */
[----:B--2---:R-:W-:-:S07]  /*01a0*/  DADD R2, RZ, R2 ;  /* 0x00000000ff027229 */ /* 0x004fce0000000002 */
[----:B------:R-:W-:Y:S01]  /*01b0*/  STG.E.64 desc[UR4][R4.64], R2 ;  /* 0x0000000204007986 */ /* 0x000fe2000c101b04 */
[----:B------:R-:W-:Y:S05]  /*01c0*/  EXIT ;  /* 0x000000000000794d */ /* 0x000fea0003800000 */
.L_x_1:
[----:B------:R-:W-:-:S00]  /*01d0*/  BRA `(.L_x_1) ;  /* 0xfffffffc00fc7947 */ /* 0x000fc0000383ffff */
[----:B------:R-:W-:-:S00]  /*01e0*/  NOP ;  /* 0x0000000000007918 */ /* 0x000fc00000000000 */
        /* <DEDUP_REMOVED lines=9> */
.L_x_2:


//--------------------- .nv.shared.reserved.0     --------------------------
	.section	.nv.shared.reserved.0,"aw",@nobits
	.weak		__nv_reservedSMEM_offset_0_alias
	.size		__nv_reservedSMEM_offset_0_alias, 0, 64
	.other		__nv_reservedSMEM_offset_0_alias,@"STO_CUDA_RESERVED_SHARED STV_DEFAULT"
__nv_reservedSMEM_offset_0_alias:
	.zero		0
	.zero		64


//--------------------- .nv.constant0.A_emult_Bg0 --------------------------
	.section	.nv.constant0.A_emult_Bg0,"a",@progbits
	.sectionflags	@""
	.align	4
.nv.constant0.A_emult_Bg0:
	.zero		928


//--------------------- SYMBOLS --------------------------

	.type		.nv.reservedSmem.offset0,@object
	.size		.nv.reservedSmem.offset0,0x4
